//
// Generated by NVIDIA NVVM Compiler
//
// Compiler Build ID: CL-36424714
// Cuda compilation tools, release 13.0, V13.0.88
// Based on NVVM 20.0.0
//

.version 9.0
.target sm_100
.address_size 64

	// .globl	_Z25vector_dot_product_kernelv

.visible .entry _Z25vector_dot_product_kernelv()
{


	ret;

}


// ===== COMPILED SASS (sm_100) =====

	.target	sm_100

	.elftype	@"ET_EXEC"


//--------------------- .note.nv.tkinfo           --------------------------
	.section	.note.nv.tkinfo,"",@"SHT_NOTE"
	.sectionflags	@"SHF_NOTE_NV_TKINFO"
	.tkinfo
        /*0018*/ 	.word	0x00000002
        /*0030*/ 	.string	""
        /*0030*/ 	.string	"ptxas"
        /*0030*/ 	.string	"Cuda compilation tools, release 13.0, V13.0.88"
        /*0030*/ 	.string	"Build cuda_13.0.r13.0/compiler.36424714_0"
        /*0030*/ 	.string	"-arch sm_100 -m 64 "



//--------------------- .note.nv.cuinfo           --------------------------
	.section	.note.nv.cuinfo,"",@"SHT_NOTE"
	.sectionflags	@"SHF_NOTE_NV_CUINFO"
        /*0018*/ 	.short	0x0002
        /*001a*/ 	.short	0x0064
        /*001c*/ 	.short	0x0082
	.zero		2


//--------------------- .nv.info                  --------------------------
	.section	.nv.info,"",@"SHT_CUDA_INFO"
	.align	4


	//----- nvinfo : EIATTR_REGCOUNT
	.align		4
        /*0000*/ 	.byte	0x04, 0x2f
        /*0002*/ 	.short	(.L_1 - .L_0)
	.align		4
.L_0:
        /*0004*/ 	.word	index@(_Z25vector_dot_product_kernelv)
        /*0008*/ 	.word	0x00000004


	//----- nvinfo : EIATTR_FRAME_SIZE
	.align		4
.L_1:
        /*000c*/ 	.byte	0x04, 0x11
        /*000e*/ 	.short	(.L_3 - .L_2)
	.align		4
.L_2:
        /*0010*/ 	.word	index@(_Z25vector_dot_product_kernelv)
        /*0014*/ 	.word	0x00000000


	//----- nvinfo : EIATTR_MIN_STACK_SIZE
	.align		4
.L_3:
        /*0018*/ 	.byte	0x04, 0x12
        /*001a*/ 	.short	(.L_5 - .L_4)
	.align		4
.L_4:
        /*001c*/ 	.word	index@(_Z25vector_dot_product_kernelv)
        /*0020*/ 	.word	0x00000000
.L_5:


//--------------------- .nv.compat                --------------------------
	.section	.nv.compat,"",@"SHT_CUDA_COMPAT_INFO"
	.align	4
        /*0000*/ 	.byte	0x02, 0x09, 0x00, 0x00, 0x02, 0x02, 0x01, 0x00, 0x02, 0x05, 0x05, 0x00, 0x03, 0x07, 0x01, 0x01
        /*0010*/ 	.byte	0x02, 0x03, 0x00, 0x00, 0x02, 0x06, 0x01, 0x00, 0x04, 0x0b, 0x08, 0x00, 0x09, 0x00, 0x00, 0x00
        /*0020*/ 	.byte	0x00, 0x00, 0x00, 0x00


//--------------------- .nv.info._Z25vector_dot_product_kernelv --------------------------
	.section	.nv.info._Z25vector_dot_product_kernelv,"",@"SHT_CUDA_INFO"
	.sectionflags	@""
	.align	4


	//----- nvinfo : EIATTR_CUDA_API_VERSION
	.align		4
        /*0000*/ 	.byte	0x04, 0x37
        /*0002*/ 	.short	(.L_7 - .L_6)
.L_6:
        /*0004*/ 	.word	0x00000082


	//----- nvinfo : EIATTR_SPARSE_MMA_MASK
	.align		4
.L_7:
        /*0008*/ 	.byte	0x03, 0x50
        /*000a*/ 	.short	0x0000


	//----- nvinfo : EIATTR_MAXREG_COUNT
	.align		4
        /*000c*/ 	.byte	0x03, 0x1b
        /*000e*/ 	.short	0x00ff


	//----- nvinfo : EIATTR_MERCURY_ISA_VERSION
	.align		4
        /*0010*/ 	.byte	0x03, 0x5f
        /*0012*/ 	.short	0x0101


	//----- nvinfo : EIATTR_VRC_CTA_INIT_COUNT
	.align		4
        /*0014*/ 	.byte	0x02, 0x4a
	.zero		1
	.zero		1


	//----- nvinfo : EIATTR_EXIT_INSTR_OFFSETS
	.align		4
        /*0018*/ 	.byte	0x04, 0x1c
        /*001a*/ 	.short	(.L_9 - .L_8)


	//   ....[0]....
.L_8:
        /*001c*/ 	.word	0x00000010


	//----- nvinfo : EIATTR_SW_WAR
	.align		4
.L_9:
        /*0020*/ 	.byte	0x04, 0x36
        /*0022*/ 	.short	(.L_11 - .L_10)
.L_10:
        /*0024*/ 	.word	0x00000008
.L_11:


//--------------------- .nv.callgraph             --------------------------
	.section	.nv.callgraph,"",@"SHT_CUDA_CALLGRAPH"
	.align	4
	.sectionentsize	8
	.align		4
        /*0000*/ 	.word	0x00000000
	.align		4
        /*0004*/ 	.word	0xffffffff
	.align		4
        /*0008*/ 	.word	0x00000000
	.align		4
        /*000c*/ 	.word	0xfffffffe
	.align		4
        /*0010*/ 	.word	0x00000000
	.align		4
        /*0014*/ 	.word	0xfffffffd
	.align		4
        /*0018*/ 	.word	0x00000000
	.align		4
        /*001c*/ 	.word	0xfffffffc


//--------------------- .text._Z25vector_dot_product_kernelv --------------------------
	.section	.text._Z25vector_dot_product_kernelv,"ax",@progbits
	.align	128
        .global         _Z25vector_dot_product_kernelv
        .type           _Z25vector_dot_product_kernelv,@function
        .size           _Z25vector_dot_product_kernelv,(.L_x_1 - _Z25vector_dot_product_kernelv)
        .other          _Z25vector_dot_product_kernelv,@"STO_CUDA_ENTRY STV_DEFAULT"
_Z25vector_dot_product_kernelv:
.text._Z25vector_dot_product_kernelv:
[----:B------:R-:W-:Y:S01]  /*0000*/  LDC R1, c[0x0][0x37c] ;  /* 0x0000df00ff017b82 */ /* 0x000fe20000000800 */
[----:B------:R-:W-:Y:S05]  /*0010*/  EXIT ;  /* 0x000000000000794d */ /* 0x000fea0003800000 */
.L_x_0:
[----:B------:R-:W-:-:S00]  /*0020*/  BRA `(.L_x_0) ;  /* 0xfffffffc00fc7947 */ /* 0x000fc0000383ffff */
[----:B------:R-:W-:-:S00]  /*0030*/  NOP ;  /* 0x0000000000007918 */ /* 0x000fc00000000000 */
        /* <DEDUP_REMOVED lines=12> */
.L_x_1:


//--------------------- .nv.shared.reserved.0     --------------------------
	.section	.nv.shared.reserved.0,"aw",@nobits
	.weak		__nv_reservedSMEM_offset_0_alias
	.size		__nv_reservedSMEM_offset_0_alias, 0, 64
	.other		__nv_reservedSMEM_offset_0_alias,@"STO_CUDA_RESERVED_SHARED STV_DEFAULT"
__nv_reservedSMEM_offset_0_alias:
	.zero		0
	.zero		64


//--------------------- .nv.constant0._Z25vector_dot_product_kernelv --------------------------
	.section	.nv.constant0._Z25vector_dot_product_kernelv,"a",@progbits
	.sectionflags	@""
	.align	4
.nv.constant0._Z25vector_dot_product_kernelv:
	.zero		896


//--------------------- SYMBOLS --------------------------

	.type		.nv.reservedSmem.offset0,@object
	.size		.nv.reservedSmem.offset0,0x4
